//
// Generated by NVIDIA NVVM Compiler
//
// Compiler Build ID: CL-36424714
// Cuda compilation tools, release 13.0, V13.0.88
// Based on NVVM 20.0.0
//

.version 9.0
.target sm_100
.address_size 64

	// .globl	_Z21reduccion_kernel_cudaPfj
.extern .shared .align 16 .b8 shared_data[];

.visible .entry _Z21reduccion_kernel_cudaPfj(
	.param .u64 .ptr .align 1 _Z21reduccion_kernel_cudaPfj_param_0,
	.param .u32 _Z21reduccion_kernel_cudaPfj_param_1
)
{
	.reg .pred 	%p<7>;
	.reg .b32 	%r<18>;
	.reg .b32 	%f<26>;
	.reg .b64 	%rd<9>;

	ld.param.u64 	%rd2, [_Z21reduccion_kernel_cudaPfj_param_0];
	ld.param.u32 	%r8, [_Z21reduccion_kernel_cudaPfj_param_1];
	cvta.to.global.u64 	%rd1, %rd2;
	mov.u32 	%r1, %ctaid.x;
	mov.u32 	%r17, %ntid.x;
	mul.lo.s32 	%r9, %r17, %r1;
	shl.b32 	%r10, %r9, 1;
	mov.u32 	%r3, %tid.x;
	add.s32 	%r4, %r10, %r3;
	shl.b32 	%r11, %r3, 2;
	mov.u32 	%r12, shared_data;
	add.s32 	%r5, %r12, %r11;
	mov.b32 	%r13, 0;
	st.shared.u32 	[%r5], %r13;
	setp.ge.u32 	%p1, %r4, %r8;
	@%p1 bra 	$L__BB0_2;
	mul.wide.u32 	%rd3, %r4, 4;
	add.s64 	%rd4, %rd1, %rd3;
	ld.global.f32 	%f1, [%rd4];
	shl.b32 	%r14, %r17, 2;
	cvt.u64.u32 	%rd5, %r14;
	add.s64 	%rd6, %rd4, %rd5;
	ld.global.f32 	%f2, [%rd6];
	add.f32 	%f3, %f1, %f2;
	st.shared.f32 	[%r5], %f3;
$L__BB0_2:
	bar.sync 	0;
	setp.lt.u32 	%p2, %r17, 66;
	@%p2 bra 	$L__BB0_6;
$L__BB0_3:
	shr.u32 	%r7, %r17, 1;
	setp.ge.u32 	%p3, %r3, %r7;
	@%p3 bra 	$L__BB0_5;
	shl.b32 	%r15, %r7, 2;
	add.s32 	%r16, %r5, %r15;
	ld.shared.f32 	%f4, [%r16];
	ld.shared.f32 	%f5, [%r5];
	add.f32 	%f6, %f4, %f5;
	st.shared.f32 	[%r5], %f6;
$L__BB0_5:
	bar.sync 	0;
	setp.gt.u32 	%p4, %r17, 131;
	mov.u32 	%r17, %r7;
	@%p4 bra 	$L__BB0_3;
$L__BB0_6:
	setp.gt.u32 	%p5, %r3, 31;
	@%p5 bra 	$L__BB0_9;
	ld.volatile.shared.f32 	%f7, [%r5+128];
	ld.volatile.shared.f32 	%f8, [%r5];
	add.f32 	%f9, %f7, %f8;
	st.volatile.shared.f32 	[%r5], %f9;
	ld.volatile.shared.f32 	%f10, [%r5+64];
	ld.volatile.shared.f32 	%f11, [%r5];
	add.f32 	%f12, %f10, %f11;
	st.volatile.shared.f32 	[%r5], %f12;
	ld.volatile.shared.f32 	%f13, [%r5+32];
	ld.volatile.shared.f32 	%f14, [%r5];
	add.f32 	%f15, %f13, %f14;
	st.volatile.shared.f32 	[%r5], %f15;
	ld.volatile.shared.f32 	%f16, [%r5+16];
	ld.volatile.shared.f32 	%f17, [%r5];
	add.f32 	%f18, %f16, %f17;
	st.volatile.shared.f32 	[%r5], %f18;
	ld.volatile.shared.f32 	%f19, [%r5+8];
	ld.volatile.shared.f32 	%f20, [%r5];
	add.f32 	%f21, %f19, %f20;
	st.volatile.shared.f32 	[%r5], %f21;
	ld.volatile.shared.f32 	%f22, [%r5+4];
	ld.volatile.shared.f32 	%f23, [%r5];
	add.f32 	%f24, %f22, %f23;
	st.volatile.shared.f32 	[%r5], %f24;
	setp.ne.s32 	%p6, %r3, 0;
	@%p6 bra 	$L__BB0_9;
	ld.shared.f32 	%f25, [shared_data];
	mul.wide.u32 	%rd7, %r1, 4;
	add.s64 	%rd8, %rd1, %rd7;
	st.global.f32 	[%rd8], %f25;
$L__BB0_9:
	ret;

}


// ===== COMPILED SASS (sm_100) =====

	.target	sm_100

	.elftype	@"ET_EXEC"


//--------------------- .note.nv.tkinfo           --------------------------
	.section	.note.nv.tkinfo,"",@"SHT_NOTE"
	.sectionflags	@"SHF_NOTE_NV_TKINFO"
	.tkinfo
        /*0018*/ 	.word	0x00000002
        /*0030*/ 	.string	""
        /*0030*/ 	.string	"ptxas"
        /*0030*/ 	.string	"Cuda compilation tools, release 13.0, V13.0.88"
        /*0030*/ 	.string	"Build cuda_13.0.r13.0/compiler.36424714_0"
        /*0030*/ 	.string	"-arch sm_100 -m 64 "



//--------------------- .note.nv.cuinfo           --------------------------
	.section	.note.nv.cuinfo,"",@"SHT_NOTE"
	.sectionflags	@"SHF_NOTE_NV_CUINFO"
        /*0018*/ 	.short	0x0002
        /*001a*/ 	.short	0x0064
        /*001c*/ 	.short	0x0082
	.zero		2


//--------------------- .nv.info                  --------------------------
	.section	.nv.info,"",@"SHT_CUDA_INFO"
	.align	4


	//----- nvinfo : EIATTR_REGCOUNT
	.align		4
        /*0000*/ 	.byte	0x04, 0x2f
        /*0002*/ 	.short	(.L_1 - .L_0)
	.align		4
.L_0:
        /*0004*/ 	.word	index@(_Z21reduccion_kernel_cudaPfj)
        /*0008*/ 	.word	0x0000000d


	//----- nvinfo : EIATTR_FRAME_SIZE
	.align		4
.L_1:
        /*000c*/ 	.byte	0x04, 0x11
        /*000e*/ 	.short	(.L_3 - .L_2)
	.align		4
.L_2:
        /*0010*/ 	.word	index@(_Z21reduccion_kernel_cudaPfj)
        /*0014*/ 	.word	0x00000000


	//----- nvinfo : EIATTR_MIN_STACK_SIZE
	.align		4
.L_3:
        /*0018*/ 	.byte	0x04, 0x12
        /*001a*/ 	.short	(.L_5 - .L_4)
	.align		4
.L_4:
        /*001c*/ 	.word	index@(_Z21reduccion_kernel_cudaPfj)
        /*0020*/ 	.word	0x00000000
.L_5:


//--------------------- .nv.compat                --------------------------
	.section	.nv.compat,"",@"SHT_CUDA_COMPAT_INFO"
	.align	4
        /*0000*/ 	.byte	0x02, 0x09, 0x00, 0x00, 0x02, 0x02, 0x01, 0x00, 0x02, 0x05, 0x05, 0x00, 0x03, 0x07, 0x01, 0x01
        /*0010*/ 	.byte	0x02, 0x03, 0x00, 0x00, 0x02, 0x06, 0x01, 0x00, 0x04, 0x0b, 0x08, 0x00, 0x09, 0x00, 0x00, 0x00
        /*0020*/ 	.byte	0x00, 0x00, 0x00, 0x00


//--------------------- .nv.info._Z21reduccion_kernel_cudaPfj --------------------------
	.section	.nv.info._Z21reduccion_kernel_cudaPfj,"",@"SHT_CUDA_INFO"
	.sectionflags	@""
	.align	4


	//----- nvinfo : EIATTR_CUDA_API_VERSION
	.align		4
        /*0000*/ 	.byte	0x04, 0x37
        /*0002*/ 	.short	(.L_7 - .L_6)
.L_6:
        /*0004*/ 	.word	0x00000082


	//----- nvinfo : EIATTR_KPARAM_INFO
	.align		4
.L_7:
        /*0008*/ 	.byte	0x04, 0x17
        /*000a*/ 	.short	(.L_9 - .L_8)
.L_8:
        /*000c*/ 	.word	0x00000000
        /*0010*/ 	.short	0x0001
        /*0012*/ 	.short	0x0008
        /*0014*/ 	.byte	0x00, 0xf0, 0x11, 0x00


	//----- nvinfo : EIATTR_KPARAM_INFO
	.align		4
.L_9:
        /*0018*/ 	.byte	0x04, 0x17
        /*001a*/ 	.short	(.L_11 - .L_10)
.L_10:
        /*001c*/ 	.word	0x00000000
        /*0020*/ 	.short	0x0000
        /*0022*/ 	.short	0x0000
        /*0024*/ 	.byte	0x00, 0xf5, 0x21, 0x00


	//----- nvinfo : EIATTR_SPARSE_MMA_MASK
	.align		4
.L_11:
        /*0028*/ 	.byte	0x03, 0x50
        /*002a*/ 	.short	0x0000


	//----- nvinfo : EIATTR_MAXREG_COUNT
	.align		4
        /*002c*/ 	.byte	0x03, 0x1b
        /*002e*/ 	.short	0x00ff


	//----- nvinfo : EIATTR_NUM_BARRIERS
	.align		4
        /*0030*/ 	.byte	0x02, 0x4c
        /*0032*/ 	.byte	0x01
	.zero		1


	//----- nvinfo : EIATTR_MERCURY_ISA_VERSION
	.align		4
        /*0034*/ 	.byte	0x03, 0x5f
        /*0036*/ 	.short	0x0101


	//----- nvinfo : EIATTR_VRC_CTA_INIT_COUNT
	.align		4
        /*0038*/ 	.byte	0x02, 0x4a
	.zero		1
	.zero		1


	//----- nvinfo : EIATTR_EXIT_INSTR_OFFSETS
	.align		4
        /*003c*/ 	.byte	0x04, 0x1c
        /*003e*/ 	.short	(.L_13 - .L_12)


	//   ....[0]....
.L_12:
        /*0040*/ 	.word	0x00000260


	//   ....[1]....
        /*0044*/ 	.word	0x00000400


	//   ....[2]....
        /*0048*/ 	.word	0x00000480


	//----- nvinfo : EIATTR_CBANK_PARAM_SIZE
	.align		4
.L_13:
        /*004c*/ 	.byte	0x03, 0x19
        /*004e*/ 	.short	0x000c


	//----- nvinfo : EIATTR_PARAM_CBANK
	.align		4
        /*0050*/ 	.byte	0x04, 0x0a
        /*0052*/ 	.short	(.L_15 - .L_14)
	.align		4
.L_14:
        /*0054*/ 	.word	index@(.nv.constant0._Z21reduccion_kernel_cudaPfj)
        /*0058*/ 	.short	0x0380
        /*005a*/ 	.short	0x000c


	//----- nvinfo : EIATTR_SW_WAR
	.align		4
.L_15:
        /*005c*/ 	.byte	0x04, 0x36
        /*005e*/ 	.short	(.L_17 - .L_16)
.L_16:
        /*0060*/ 	.word	0x00000008
.L_17:


//--------------------- .nv.callgraph             --------------------------
	.section	.nv.callgraph,"",@"SHT_CUDA_CALLGRAPH"
	.align	4
	.sectionentsize	8
	.align		4
        /*0000*/ 	.word	0x00000000
	.align		4
        /*0004*/ 	.word	0xffffffff
	.align		4
        /*0008*/ 	.word	0x00000000
	.align		4
        /*000c*/ 	.word	0xfffffffe
	.align		4
        /*0010*/ 	.word	0x00000000
	.align		4
        /*0014*/ 	.word	0xfffffffd
	.align		4
        /*0018*/ 	.word	0x00000000
	.align		4
        /*001c*/ 	.word	0xfffffffc


//--------------------- .text._Z21reduccion_kernel_cudaPfj --------------------------
	.section	.text._Z21reduccion_kernel_cudaPfj,"ax",@progbits
	.align	128
        .global         _Z21reduccion_kernel_cudaPfj
        .type           _Z21reduccion_kernel_cudaPfj,@function
        .size           _Z21reduccion_kernel_cudaPfj,(.L_x_3 - _Z21reduccion_kernel_cudaPfj)
        .other          _Z21reduccion_kernel_cudaPfj,@"STO_CUDA_ENTRY STV_DEFAULT"
_Z21reduccion_kernel_cudaPfj:
.text._Z21reduccion_kernel_cudaPfj:
[----:B------:R-:W-:Y:S01]  /*0000*/  LDC R1, c[0x0][0x37c] ;  /* 0x0000df00ff017b82 */ /* 0x000fe20000000800 */
[----:B------:R-:W0:Y:S01]  /*0010*/  S2R R0, SR_CTAID.X ;  /* 0x0000000000007919 */ /* 0x000e220000002500 */
[----:B------:R-:W1:Y:S01]  /*0020*/  LDCU UR4, c[0x0][0x360] ;  /* 0x00006c00ff0477ac */ /* 0x000e620008000800 */
[----:B------:R-:W2:Y:S01]  /*0030*/  S2R R2, SR_TID.X ;  /* 0x0000000000027919 */ /* 0x000ea20000002100 */
[----:B------:R-:W3:Y:S01]  /*0040*/  LDCU UR5, c[0x0][0x388] ;  /* 0x00007100ff0577ac */ /* 0x000ee20008000800 */
[----:B------:R-:W4:Y:S01]  /*0050*/  LDCU.64 UR6, c[0x0][0x358] ;  /* 0x00006b00ff0677ac */ /* 0x000f220008000a00 */
[----:B-1----:R-:W-:Y:S01]  /*0060*/  MOV R9, UR4 ;  /* 0x0000000400097c02 */ /* 0x002fe20008000f00 */
[----:B0-----:R-:W-:-:S05]  /*0070*/  IMAD R3, R0, UR4, RZ ;  /* 0x0000000400037c24 */ /* 0x001fca000f8e02ff */
[----:B--2---:R-:W-:-:S04]  /*0080*/  LEA R3, R3, R2, 0x1 ;  /* 0x0000000203037211 */ /* 0x004fc800078e08ff */
[----:B---3--:R-:W-:-:S13]  /*0090*/  ISETP.GE.U32.AND P1, PT, R3, UR5, PT ;  /* 0x0000000503007c0c */ /* 0x008fda000bf26070 */
[----:B------:R-:W0:Y:S02]  /*00a0*/  @!P1 LDC.64 R4, c[0x0][0x380] ;  /* 0x0000e000ff049b82 */ /* 0x000e240000000a00 */
[----:B0-----:R-:W-:-:S03]  /*00b0*/  @!P1 IMAD.WIDE.U32 R4, R3, 0x4, R4 ;  /* 0x0000000403049825 */ /* 0x001fc600078e0004 */
[----:B------:R-:W-:-:S03]  /*00c0*/  @!P1 LEA R6, P0, R9, R4, 0x2 ;  /* 0x0000000409069211 */ /* 0x000fc600078010ff */
[----:B----4-:R-:W2:Y:S01]  /*00d0*/  @!P1 LDG.E R4, desc[UR6][R4.64] ;  /* 0x0000000604049981 */ /* 0x010ea2000c1e1900 */
[----:B------:R-:W-:-:S06]  /*00e0*/  @!P1 IADD3.X R7, PT, PT, RZ, R5, RZ, P0, !PT ;  /* 0x00000005ff079210 */ /* 0x000fcc00007fe4ff */
[----:B------:R-:W2:Y:S01]  /*00f0*/  @!P1 LDG.E R7, desc[UR6][R6.64] ;  /* 0x0000000606079981 */ /* 0x000ea2000c1e1900 */
[----:B------:R-:W0:Y:S01]  /*0100*/  S2UR UR5, SR_CgaCtaId ;  /* 0x00000000000579c3 */ /* 0x000e220000008800 */
[----:B------:R-:W-:Y:S01]  /*0110*/  UMOV UR4, 0x400 ;  /* 0x0000040000047882 */ /* 0x000fe20000000000 */
[----:B------:R-:W-:Y:S01]  /*0120*/  ISETP.GE.U32.AND P0, PT, R9, 0x42, PT ;  /* 0x000000420900780c */ /* 0x000fe20003f06070 */
[----:B------:R-:W-:Y:S01]  /*0130*/  IMAD.MOV.U32 R8, RZ, RZ, RZ ;  /* 0x000000ffff087224 */ /* 0x000fe200078e00ff */
[----:B0-----:R-:W-:-:S06]  /*0140*/  ULEA UR4, UR5, UR4, 0x18 ;  /* 0x0000000405047291 */ /* 0x001fcc000f8ec0ff */
[----:B------:R-:W-:Y:S01]  /*0150*/  LEA R3, R2, UR4, 0x2 ;  /* 0x0000000402037c11 */ /* 0x000fe2000f8e10ff */
[----:B--2---:R-:W-:Y:S01]  /*0160*/  @!P1 FADD R8, R4, R7 ;  /* 0x0000000704089221 */ /* 0x004fe20000000000 */
[----:B------:R-:W-:-:S04]  /*0170*/  ISETP.GT.U32.AND P1, PT, R2, 0x1f, PT ;  /* 0x0000001f0200780c */ /* 0x000fc80003f24070 */
[----:B------:R0:W-:Y:S01]  /*0180*/  STS [R3], R8 ;  /* 0x0000000803007388 */ /* 0x0001e20000000800 */
[----:B------:R-:W-:Y:S06]  /*0190*/  BAR.SYNC.DEFER_BLOCKING 0x0 ;  /* 0x0000000000007b1d */ /* 0x000fec0000010000 */
[----:B------:R-:W-:Y:S05]  /*01a0*/  @!P0 BRA `(.L_x_0) ;  /* 0x00000000002c8947 */ /* 0x000fea0003800000 */
.L_x_1:
[----:B------:R-:W-:-:S04]  /*01b0*/  SHF.R.U32.HI R7, RZ, 0x1, R9 ;  /* 0x00000001ff077819 */ /* 0x000fc80000011609 */
[----:B------:R-:W-:-:S13]  /*01c0*/  ISETP.GE.U32.AND P0, PT, R2, R7, PT ;  /* 0x000000070200720c */ /* 0x000fda0003f06070 */
[----:B------:R-:W-:Y:S01]  /*01d0*/  @!P0 LEA R4, R7, R3, 0x2 ;  /* 0x0000000307048211 */ /* 0x000fe200078e10ff */
[----:B------:R-:W-:Y:S05]  /*01e0*/  @!P0 LDS R5, [R3] ;  /* 0x0000000003058984 */ /* 0x000fea0000000800 */
[----:B------:R-:W1:Y:S02]  /*01f0*/  @!P0 LDS R4, [R4] ;  /* 0x0000000004048984 */ /* 0x000e640000000800 */
[----:B-1----:R-:W-:-:S05]  /*0200*/  @!P0 FADD R6, R4, R5 ;  /* 0x0000000504068221 */ /* 0x002fca0000000000 */
[----:B------:R1:W-:Y:S01]  /*0210*/  @!P0 STS [R3], R6 ;  /* 0x0000000603008388 */ /* 0x0003e20000000800 */
[----:B------:R-:W-:Y:S01]  /*0220*/  BAR.SYNC.DEFER_BLOCKING 0x0 ;  /* 0x0000000000007b1d */ /* 0x000fe20000010000 */
[----:B------:R-:W-:Y:S01]  /*0230*/  ISETP.GT.U32.AND P0, PT, R9, 0x83, PT ;  /* 0x000000830900780c */ /* 0x000fe20003f04070 */
[----:B------:R-:W-:-:S12]  /*0240*/  IMAD.MOV.U32 R9, RZ, RZ, R7 ;  /* 0x000000ffff097224 */ /* 0x000fd800078e0007 */
[----:B-1----:R-:W-:Y:S05]  /*0250*/  @P0 BRA `(.L_x_1) ;  /* 0xfffffffc00d40947 */ /* 0x002fea000383ffff */
.L_x_0:
[----:B------:R-:W-:Y:S05]  /*0260*/  @P1 EXIT ;  /* 0x000000000000194d */ /* 0x000fea0003800000 */
[----:B------:R-:W-:Y:S01]  /*0270*/  LDS R4, [R3+0x80] ;  /* 0x0000800003047984 */ /* 0x000fe20000000800 */
[----:B------:R-:W-:-:S03]  /*0280*/  ISETP.NE.AND P0, PT, R2, RZ, PT ;  /* 0x000000ff0200720c */ /* 0x000fc60003f05270 */
[----:B------:R-:W1:Y:S02]  /*0290*/  LDS R5, [R3] ;  /* 0x0000000003057984 */ /* 0x000e640000000800 */
[----:B-1----:R-:W-:-:S05]  /*02a0*/  FADD R4, R4, R5 ;  /* 0x0000000504047221 */ /* 0x002fca0000000000 */
[----:B------:R-:W-:Y:S04]  /*02b0*/  STS [R3], R4 ;  /* 0x0000000403007388 */ /* 0x000fe80000000800 */
[----:B------:R-:W-:Y:S04]  /*02c0*/  LDS R5, [R3+0x40] ;  /* 0x0000400003057984 */ /* 0x000fe80000000800 */
[----:B------:R-:W1:Y:S02]  /*02d0*/  LDS R6, [R3] ;  /* 0x0000000003067984 */ /* 0x000e640000000800 */
[----:B-1----:R-:W-:-:S05]  /*02e0*/  FADD R6, R5, R6 ;  /* 0x0000000605067221 */ /* 0x002fca0000000000 */
[----:B------:R-:W-:Y:S04]  /*02f0*/  STS [R3], R6 ;  /* 0x0000000603007388 */ /* 0x000fe80000000800 */
[----:B------:R-:W-:Y:S04]  /*0300*/  LDS R5, [R3+0x20] ;  /* 0x0000200003057984 */ /* 0x000fe80000000800 */
[----:B0-----:R-:W0:Y:S02]  /*0310*/  LDS R8, [R3] ;  /* 0x0000000003087984 */ /* 0x001e240000000800 */
[----:B0-----:R-:W-:-:S05]  /*0320*/  FADD R8, R5, R8 ;  /* 0x0000000805087221 */ /* 0x001fca0000000000 */
[----:B------:R-:W-:Y:S04]  /*0330*/  STS [R3], R8 ;  /* 0x0000000803007388 */ /* 0x000fe80000000800 */
[----:B------:R-:W-:Y:S04]  /*0340*/  LDS R5, [R3+0x10] ;  /* 0x0000100003057984 */ /* 0x000fe80000000800 */
[----:B------:R-:W0:Y:S02]  /*0350*/  LDS R10, [R3] ;  /* 0x00000000030a7984 */ /* 0x000e240000000800 */
        /* <DEDUP_REMOVED lines=9> */
[----:B------:R0:W-:Y:S01]  /*03f0*/  STS [R3], R6 ;  /* 0x0000000603007388 */ /* 0x0001e20000000800 */
[----:B------:R-:W-:Y:S05]  /*0400*/  @P0 EXIT ;  /* 0x000000000000094d */ /* 0x000fea0003800000 */
[----:B------:R-:W1:Y:S01]  /*0410*/  S2UR UR5, SR_CgaCtaId ;  /* 0x00000000000579c3 */ /* 0x000e620000008800 */
[----:B------:R-:W-:-:S07]  /*0420*/  UMOV UR4, 0x400 ;  /* 0x0000040000047882 */ /* 0x000fce0000000000 */
[----:B0-----:R-:W0:Y:S01]  /*0430*/  LDC.64 R2, c[0x0][0x380] ;  /* 0x0000e000ff027b82 */ /* 0x001e220000000a00 */
[----:B-1----:R-:W-:Y:S01]  /*0440*/  ULEA UR4, UR5, UR4, 0x18 ;  /* 0x0000000405047291 */ /* 0x002fe2000f8ec0ff */
[----:B0-----:R-:W-:-:S08]  /*0450*/  IMAD.WIDE.U32 R2, R0, 0x4, R2 ;  /* 0x0000000400027825 */ /* 0x001fd000078e0002 */
[----:B------:R-:W0:Y:S04]  /*0460*/  LDS R5, [UR4] ;  /* 0x00000004ff057984 */ /* 0x000e280008000800 */
[----:B0-----:R-:W-:Y:S01]  /*0470*/  STG.E desc[UR6][R2.64], R5 ;  /* 0x0000000502007986 */ /* 0x001fe2000c101906 */
[----:B------:R-:W-:Y:S05]  /*0480*/  EXIT ;  /* 0x000000000000794d */ /* 0x000fea0003800000 */
.L_x_2:
[----:B------:R-:W-:-:S00]  /*0490*/  BRA `(.L_x_2) ;  /* 0xfffffffc00fc7947 */ /* 0x000fc0000383ffff */
[----:B------:R-:W-:-:S00]  /*04a0*/  NOP ;  /* 0x0000000000007918 */ /* 0x000fc00000000000 */
        /* <DEDUP_REMOVED lines=13> */
.L_x_3:


//--------------------- .nv.shared._Z21reduccion_kernel_cudaPfj --------------------------
	.section	.nv.shared._Z21reduccion_kernel_cudaPfj,"aw",@nobits
	.sectionflags	@""
	.align	16
	.zero		1024


//--------------------- .nv.shared.reserved.0     --------------------------
	.section	.nv.shared.reserved.0,"aw",@nobits
	.weak		__nv_reservedSMEM_offset_0_alias
	.size		__nv_reservedSMEM_offset_0_alias, 0, 64
	.other		__nv_reservedSMEM_offset_0_alias,@"STO_CUDA_RESERVED_SHARED STV_DEFAULT"
__nv_reservedSMEM_offset_0_alias:
	.zero		0
	.zero		64


//--------------------- .nv.constant0._Z21reduccion_kernel_cudaPfj --------------------------
	.section	.nv.constant0._Z21reduccion_kernel_cudaPfj,"a",@progbits
	.sectionflags	@""
	.align	4
.nv.constant0._Z21reduccion_kernel_cudaPfj:
	.zero		908


//--------------------- SYMBOLS --------------------------

	.type		.nv.reservedSmem.offset0,@object
	.size		.nv.reservedSmem.offset0,0x4
	.type		.nv.reservedSmem.cap,@object
	.size		.nv.reservedSmem.cap,0x4
